//
// Generated by NVIDIA NVVM Compiler
//
// Compiler Build ID: CL-36424714
// Cuda compilation tools, release 13.0, V13.0.88
// Based on NVVM 20.0.0
//

.version 9.0
.target sm_100
.address_size 64

	// .globl	pointerShiftKernel

.visible .entry pointerShiftKernel(
	.param .u64 .ptr .align 1 pointerShiftKernel_param_0,
	.param .u32 pointerShiftKernel_param_1,
	.param .u64 .ptr .align 1 pointerShiftKernel_param_2,
	.param .u32 pointerShiftKernel_param_3,
	.param .u32 pointerShiftKernel_param_4
)
{
	.reg .pred 	%p<2>;
	.reg .b32 	%r<9>;
	.reg .b64 	%rd<8>;

	ld.param.u64 	%rd1, [pointerShiftKernel_param_0];
	ld.param.u32 	%r2, [pointerShiftKernel_param_1];
	ld.param.u32 	%r3, [pointerShiftKernel_param_3];
	ld.param.u32 	%r4, [pointerShiftKernel_param_4];
	mov.u32 	%r5, %ctaid.x;
	mov.u32 	%r6, %ntid.x;
	mov.u32 	%r7, %tid.x;
	mad.lo.s32 	%r1, %r5, %r6, %r7;
	setp.ge.s32 	%p1, %r1, %r4;
	@%p1 bra 	$L__BB0_2;
	cvta.to.global.u64 	%rd2, %rd1;
	mul.lo.s32 	%r8, %r2, %r1;
	mul.wide.s32 	%rd3, %r8, 8;
	add.s64 	%rd4, %rd2, %rd3;
	ld.global.u64 	%rd5, [%rd4];
	mul.wide.s32 	%rd6, %r3, 8;
	add.s64 	%rd7, %rd5, %rd6;
	st.global.u64 	[%rd4], %rd7;
$L__BB0_2:
	ret;

}


// ===== COMPILED SASS (sm_100) =====

	.target	sm_100

	.elftype	@"ET_EXEC"


//--------------------- .note.nv.tkinfo           --------------------------
	.section	.note.nv.tkinfo,"",@"SHT_NOTE"
	.sectionflags	@"SHF_NOTE_NV_TKINFO"
	.tkinfo
        /*0018*/ 	.word	0x00000002
        /*0030*/ 	.string	""
        /*0030*/ 	.string	"ptxas"
        /*0030*/ 	.string	"Cuda compilation tools, release 13.0, V13.0.88"
        /*0030*/ 	.string	"Build cuda_13.0.r13.0/compiler.36424714_0"
        /*0030*/ 	.string	"-arch sm_100 -m 64 "



//--------------------- .note.nv.cuinfo           --------------------------
	.section	.note.nv.cuinfo,"",@"SHT_NOTE"
	.sectionflags	@"SHF_NOTE_NV_CUINFO"
        /*0018*/ 	.short	0x0002
        /*001a*/ 	.short	0x0064
        /*001c*/ 	.short	0x0082
	.zero		2


//--------------------- .nv.info                  --------------------------
	.section	.nv.info,"",@"SHT_CUDA_INFO"
	.align	4


	//----- nvinfo : EIATTR_REGCOUNT
	.align		4
        /*0000*/ 	.byte	0x04, 0x2f
        /*0002*/ 	.short	(.L_1 - .L_0)
	.align		4
.L_0:
        /*0004*/ 	.word	index@(pointerShiftKernel)
        /*0008*/ 	.word	0x0000000a


	//----- nvinfo : EIATTR_FRAME_SIZE
	.align		4
.L_1:
        /*000c*/ 	.byte	0x04, 0x11
        /*000e*/ 	.short	(.L_3 - .L_2)
	.align		4
.L_2:
        /*0010*/ 	.word	index@(pointerShiftKernel)
        /*0014*/ 	.word	0x00000000


	//----- nvinfo : EIATTR_MIN_STACK_SIZE
	.align		4
.L_3:
        /*0018*/ 	.byte	0x04, 0x12
        /*001a*/ 	.short	(.L_5 - .L_4)
	.align		4
.L_4:
        /*001c*/ 	.word	index@(pointerShiftKernel)
        /*0020*/ 	.word	0x00000000
.L_5:


//--------------------- .nv.compat                --------------------------
	.section	.nv.compat,"",@"SHT_CUDA_COMPAT_INFO"
	.align	4
        /*0000*/ 	.byte	0x02, 0x09, 0x00, 0x00, 0x02, 0x02, 0x01, 0x00, 0x02, 0x05, 0x05, 0x00, 0x03, 0x07, 0x01, 0x01
        /*0010*/ 	.byte	0x02, 0x03, 0x00, 0x00, 0x02, 0x06, 0x01, 0x00, 0x04, 0x0b, 0x08, 0x00, 0x09, 0x00, 0x00, 0x00
        /*0020*/ 	.byte	0x00, 0x00, 0x00, 0x00


//--------------------- .nv.info.pointerShiftKernel --------------------------
	.section	.nv.info.pointerShiftKernel,"",@"SHT_CUDA_INFO"
	.sectionflags	@""
	.align	4


	//----- nvinfo : EIATTR_CUDA_API_VERSION
	.align		4
        /*0000*/ 	.byte	0x04, 0x37
        /*0002*/ 	.short	(.L_7 - .L_6)
.L_6:
        /*0004*/ 	.word	0x00000082


	//----- nvinfo : EIATTR_KPARAM_INFO
	.align		4
.L_7:
        /*0008*/ 	.byte	0x04, 0x17
        /*000a*/ 	.short	(.L_9 - .L_8)
.L_8:
        /*000c*/ 	.word	0x00000000
        /*0010*/ 	.short	0x0004
        /*0012*/ 	.short	0x001c
        /*0014*/ 	.byte	0x00, 0xf0, 0x11, 0x00


	//----- nvinfo : EIATTR_KPARAM_INFO
	.align		4
.L_9:
        /*0018*/ 	.byte	0x04, 0x17
        /*001a*/ 	.short	(.L_11 - .L_10)
.L_10:
        /*001c*/ 	.word	0x00000000
        /*0020*/ 	.short	0x0003
        /*0022*/ 	.short	0x0018
        /*0024*/ 	.byte	0x00, 0xf0, 0x11, 0x00


	//----- nvinfo : EIATTR_KPARAM_INFO
	.align		4
.L_11:
        /*0028*/ 	.byte	0x04, 0x17
        /*002a*/ 	.short	(.L_13 - .L_12)
.L_12:
        /*002c*/ 	.word	0x00000000
        /*0030*/ 	.short	0x0002
        /*0032*/ 	.short	0x0010
        /*0034*/ 	.byte	0x00, 0xf5, 0x21, 0x00


	//----- nvinfo : EIATTR_KPARAM_INFO
	.align		4
.L_13:
        /*0038*/ 	.byte	0x04, 0x17
        /*003a*/ 	.short	(.L_15 - .L_14)
.L_14:
        /*003c*/ 	.word	0x00000000
        /*0040*/ 	.short	0x0001
        /*0042*/ 	.short	0x0008
        /*0044*/ 	.byte	0x00, 0xf0, 0x11, 0x00


	//----- nvinfo : EIATTR_KPARAM_INFO
	.align		4
.L_15:
        /*0048*/ 	.byte	0x04, 0x17
        /*004a*/ 	.short	(.L_17 - .L_16)
.L_16:
        /*004c*/ 	.word	0x00000000
        /*0050*/ 	.short	0x0000
        /*0052*/ 	.short	0x0000
        /*0054*/ 	.byte	0x00, 0xf5, 0x21, 0x00


	//----- nvinfo : EIATTR_SPARSE_MMA_MASK
	.align		4
.L_17:
        /*0058*/ 	.byte	0x03, 0x50
        /*005a*/ 	.short	0x0000


	//----- nvinfo : EIATTR_MAXREG_COUNT
	.align		4
        /*005c*/ 	.byte	0x03, 0x1b
        /*005e*/ 	.short	0x00ff


	//----- nvinfo : EIATTR_MERCURY_ISA_VERSION
	.align		4
        /*0060*/ 	.byte	0x03, 0x5f
        /*0062*/ 	.short	0x0101


	//----- nvinfo : EIATTR_VRC_CTA_INIT_COUNT
	.align		4
        /*0064*/ 	.byte	0x02, 0x4a
	.zero		1
	.zero		1


	//----- nvinfo : EIATTR_EXIT_INSTR_OFFSETS
	.align		4
        /*0068*/ 	.byte	0x04, 0x1c
        /*006a*/ 	.short	(.L_19 - .L_18)


	//   ....[0]....
.L_18:
        /*006c*/ 	.word	0x00000070


	//   ....[1]....
        /*0070*/ 	.word	0x00000110


	//----- nvinfo : EIATTR_CBANK_PARAM_SIZE
	.align		4
.L_19:
        /*0074*/ 	.byte	0x03, 0x19
        /*0076*/ 	.short	0x0020


	//----- nvinfo : EIATTR_PARAM_CBANK
	.align		4
        /*0078*/ 	.byte	0x04, 0x0a
        /*007a*/ 	.short	(.L_21 - .L_20)
	.align		4
.L_20:
        /*007c*/ 	.word	index@(.nv.constant0.pointerShiftKernel)
        /*0080*/ 	.short	0x0380
        /*0082*/ 	.short	0x0020


	//----- nvinfo : EIATTR_SW_WAR
	.align		4
.L_21:
        /*0084*/ 	.byte	0x04, 0x36
        /*0086*/ 	.short	(.L_23 - .L_22)
.L_22:
        /*0088*/ 	.word	0x00000008
.L_23:


//--------------------- .nv.callgraph             --------------------------
	.section	.nv.callgraph,"",@"SHT_CUDA_CALLGRAPH"
	.align	4
	.sectionentsize	8
	.align		4
        /*0000*/ 	.word	0x00000000
	.align		4
        /*0004*/ 	.word	0xffffffff
	.align		4
        /*0008*/ 	.word	0x00000000
	.align		4
        /*000c*/ 	.word	0xfffffffe
	.align		4
        /*0010*/ 	.word	0x00000000
	.align		4
        /*0014*/ 	.word	0xfffffffd
	.align		4
        /*0018*/ 	.word	0x00000000
	.align		4
        /*001c*/ 	.word	0xfffffffc


//--------------------- .text.pointerShiftKernel  --------------------------
	.section	.text.pointerShiftKernel,"ax",@progbits
	.align	128
        .global         pointerShiftKernel
        .type           pointerShiftKernel,@function
        .size           pointerShiftKernel,(.L_x_1 - pointerShiftKernel)
        .other          pointerShiftKernel,@"STO_CUDA_ENTRY STV_DEFAULT"
pointerShiftKernel:
.text.pointerShiftKernel:
[----:B------:R-:W-:Y:S01]  /*0000*/  LDC R1, c[0x0][0x37c] ;  /* 0x0000df00ff017b82 */ /* 0x000fe20000000800 */
[----:B------:R-:W0:Y:S07]  /*0010*/  S2R R3, SR_TID.X ;  /* 0x0000000000037919 */ /* 0x000e2e0000002100 */
[----:B------:R-:W0:Y:S01]  /*0020*/  S2UR UR4, SR_CTAID.X ;  /* 0x00000000000479c3 */ /* 0x000e220000002500 */
[----:B------:R-:W1:Y:S07]  /*0030*/  LDCU UR5, c[0x0][0x39c] ;  /* 0x00007380ff0577ac */ /* 0x000e6e0008000800 */
[----:B------:R-:W0:Y:S02]  /*0040*/  LDC R0, c[0x0][0x360] ;  /* 0x0000d800ff007b82 */ /* 0x000e240000000800 */
[----:B0-----:R-:W-:-:S05]  /*0050*/  IMAD R0, R0, UR4, R3 ;  /* 0x0000000400007c24 */ /* 0x001fca000f8e0203 */
[----:B-1----:R-:W-:-:S13]  /*0060*/  ISETP.GE.AND P0, PT, R0, UR5, PT ;  /* 0x0000000500007c0c */ /* 0x002fda000bf06270 */
[----:B------:R-:W-:Y:S05]  /*0070*/  @P0 EXIT ;  /* 0x000000000000094d */ /* 0x000fea0003800000 */
[----:B------:R-:W0:Y:S01]  /*0080*/  LDC.64 R2, c[0x0][0x380] ;  /* 0x0000e000ff027b82 */ /* 0x000e220000000a00 */
[----:B------:R-:W1:Y:S01]  /*0090*/  LDCU UR6, c[0x0][0x388] ;  /* 0x00007100ff0677ac */ /* 0x000e620008000800 */
[----:B------:R-:W2:Y:S06]  /*00a0*/  LDCU.64 UR4, c[0x0][0x358] ;  /* 0x00006b00ff0477ac */ /* 0x000eac0008000a00 */
[----:B------:R-:W3:Y:S01]  /*00b0*/  LDC R7, c[0x0][0x398] ;  /* 0x0000e600ff077b82 */ /* 0x000ee20000000800 */
[----:B-1----:R-:W-:-:S04]  /*00c0*/  IMAD R5, R0, UR6, RZ ;  /* 0x0000000600057c24 */ /* 0x002fc8000f8e02ff */
[----:B0-----:R-:W-:-:S05]  /*00d0*/  IMAD.WIDE R2, R5, 0x8, R2 ;  /* 0x0000000805027825 */ /* 0x001fca00078e0202 */
[----:B--2---:R-:W3:Y:S02]  /*00e0*/  LDG.E.64 R4, desc[UR4][R2.64] ;  /* 0x0000000402047981 */ /* 0x004ee4000c1e1b00 */
[----:B---3--:R-:W-:-:S05]  /*00f0*/  IMAD.WIDE R4, R7, 0x8, R4 ;  /* 0x0000000807047825 */ /* 0x008fca00078e0204 */
[----:B------:R-:W-:Y:S01]  /*0100*/  STG.E.64 desc[UR4][R2.64], R4 ;  /* 0x0000000402007986 */ /* 0x000fe2000c101b04 */
[----:B------:R-:W-:Y:S05]  /*0110*/  EXIT ;  /* 0x000000000000794d */ /* 0x000fea0003800000 */
.L_x_0:
[----:B------:R-:W-:-:S00]  /*0120*/  BRA `(.L_x_0) ;  /* 0xfffffffc00fc7947 */ /* 0x000fc0000383ffff */
[----:B------:R-:W-:-:S00]  /*0130*/  NOP ;  /* 0x0000000000007918 */ /* 0x000fc00000000000 */
        /* <DEDUP_REMOVED lines=12> */
.L_x_1:


//--------------------- .nv.shared.reserved.0     --------------------------
	.section	.nv.shared.reserved.0,"aw",@nobits
	.weak		__nv_reservedSMEM_offset_0_alias
	.size		__nv_reservedSMEM_offset_0_alias, 0, 64
	.other		__nv_reservedSMEM_offset_0_alias,@"STO_CUDA_RESERVED_SHARED STV_DEFAULT"
__nv_reservedSMEM_offset_0_alias:
	.zero		0
	.zero		64


//--------------------- .nv.constant0.pointerShiftKernel --------------------------
	.section	.nv.constant0.pointerShiftKernel,"a",@progbits
	.sectionflags	@""
	.align	4
.nv.constant0.pointerShiftKernel:
	.zero		928


//--------------------- SYMBOLS --------------------------

	.type		.nv.reservedSmem.offset0,@object
	.size		.nv.reservedSmem.offset0,0x4
